	.headerflags	@"EF_CUDA_TEXMODE_UNIFIED EF_CUDA_64BIT_ADDRESS EF_CUDA_ACCELERATORS EF_CUDA_SM90 EF_CUDA_VIRTUAL_SM(EF_CUDA_SM90)"
	.elftype	@"ET_EXEC"


//--------------------- .nv.info                  --------------------------
	.section	.nv.info,"",@"SHT_CUDA_INFO"
	.align	4


	//----- nvinfo : EIATTR_REGCOUNT
	.align		4
        /*0000*/ 	.byte	0x04, 0x2f
        /*0002*/ 	.short	(.L_3 - .L_2)
	.align		4
.L_2:
        /*0004*/ 	.word	index@(triton_poi_fused__native_batch_norm_legit_no_training_convolution_relu_5)
        /*0008*/ 	.word	0x00000013


	//----- nvinfo : EIATTR_MIN_STACK_SIZE
	.align		4
.L_3:
        /*000c*/ 	.byte	0x04, 0x12
        /*000e*/ 	.short	(.L_5 - .L_4)
	.align		4
.L_4:
        /*0010*/ 	.word	index@(triton_poi_fused__native_batch_norm_legit_no_training_convolution_relu_5)
        /*0014*/ 	.word	0x00000000


	//----- nvinfo : EIATTR_FRAME_SIZE
	.align		4
.L_5:
        /*0018*/ 	.byte	0x04, 0x11
        /*001a*/ 	.short	(.L_7 - .L_6)
	.align		4
.L_6:
        /*001c*/ 	.word	index@(triton_poi_fused__native_batch_norm_legit_no_training_convolution_relu_5)
        /*0020*/ 	.word	0x00000000


	//----- nvinfo : EIATTR_MIN_STACK_SIZE
	.align		4
.L_7:
        /*0024*/ 	.byte	0x04, 0x12
        /*0026*/ 	.short	(.L_9 - .L_8)
	.align		4
.L_8:
        /*0028*/ 	.word	index@(triton_poi_fused__native_batch_norm_legit_no_training_convolution_relu_5)
        /*002c*/ 	.word	0x00000000
.L_9:


//--------------------- .nv.info.triton_poi_fused__native_batch_norm_legit_no_training_convolution_relu_5 --------------------------
	.section	.nv.info.triton_poi_fused__native_batch_norm_legit_no_training_convolution_relu_5,"",@"SHT_CUDA_INFO"
	.sectionflags	@""
	.align	4


	//----- nvinfo : EIATTR_CUDA_API_VERSION
	.align		4
        /*0000*/ 	.byte	0x04, 0x37
        /*0002*/ 	.short	(.L_11 - .L_10)
.L_10:
        /*0004*/ 	.word	0x0000007c


	//----- nvinfo : EIATTR_KPARAM_INFO
	.align		4
.L_11:
        /*0008*/ 	.byte	0x04, 0x17
        /*000a*/ 	.short	(.L_13 - .L_12)
.L_12:
        /*000c*/ 	.word	0x00000000
        /*0010*/ 	.short	0x0007
        /*0012*/ 	.short	0x0038
        /*0014*/ 	.byte	0x00, 0xf0, 0x11, 0x00


	//----- nvinfo : EIATTR_KPARAM_INFO
	.align		4
.L_13:
        /*0018*/ 	.byte	0x04, 0x17
        /*001a*/ 	.short	(.L_15 - .L_14)
.L_14:
        /*001c*/ 	.word	0x00000000
        /*0020*/ 	.short	0x0006
        /*0022*/ 	.short	0x0030
        /*0024*/ 	.byte	0x00, 0xf4, 0x21, 0x00


	//----- nvinfo : EIATTR_KPARAM_INFO
	.align		4
.L_15:
        /*0028*/ 	.byte	0x04, 0x17
        /*002a*/ 	.short	(.L_17 - .L_16)
.L_16:
        /*002c*/ 	.word	0x00000000
        /*0030*/ 	.short	0x0005
        /*0032*/ 	.short	0x0028
        /*0034*/ 	.byte	0x00, 0xf4, 0x21, 0x00


	//----- nvinfo : EIATTR_KPARAM_INFO
	.align		4
.L_17:
        /*0038*/ 	.byte	0x04, 0x17
        /*003a*/ 	.short	(.L_19 - .L_18)
.L_18:
        /*003c*/ 	.word	0x00000000
        /*0040*/ 	.short	0x0004
        /*0042*/ 	.short	0x0020
        /*0044*/ 	.byte	0x00, 0xf4, 0x21, 0x00


	//----- nvinfo : EIATTR_KPARAM_INFO
	.align		4
.L_19:
        /*0048*/ 	.byte	0x04, 0x17
        /*004a*/ 	.short	(.L_21 - .L_20)
.L_20:
        /*004c*/ 	.word	0x00000000
        /*0050*/ 	.short	0x0003
        /*0052*/ 	.short	0x0018
        /*0054*/ 	.byte	0x00, 0xf4, 0x21, 0x00


	//----- nvinfo : EIATTR_KPARAM_INFO
	.align		4
.L_21:
        /*0058*/ 	.byte	0x04, 0x17
        /*005a*/ 	.short	(.L_23 - .L_22)
.L_22:
        /*005c*/ 	.word	0x00000000
        /*0060*/ 	.short	0x0002
        /*0062*/ 	.short	0x0010
        /*0064*/ 	.byte	0x00, 0xf4, 0x21, 0x00


	//----- nvinfo : EIATTR_KPARAM_INFO
	.align		4
.L_23:
        /*0068*/ 	.byte	0x04, 0x17
        /*006a*/ 	.short	(.L_25 - .L_24)
.L_24:
        /*006c*/ 	.word	0x00000000
        /*0070*/ 	.short	0x0001
        /*0072*/ 	.short	0x0008
        /*0074*/ 	.byte	0x00, 0xf4, 0x21, 0x00


	//----- nvinfo : EIATTR_KPARAM_INFO
	.align		4
.L_25:
        /*0078*/ 	.byte	0x04, 0x17
        /*007a*/ 	.short	(.L_27 - .L_26)
.L_26:
        /*007c*/ 	.word	0x00000000
        /*0080*/ 	.short	0x0000
        /*0082*/ 	.short	0x0000
        /*0084*/ 	.byte	0x00, 0xf4, 0x21, 0x00


	//----- nvinfo : EIATTR_SPARSE_MMA_MASK
	.align		4
.L_27:
        /*0088*/ 	.byte	0x03, 0x50
        /*008a*/ 	.short	0x0000


	//----- nvinfo : EIATTR_MAXREG_COUNT
	.align		4
        /*008c*/ 	.byte	0x03, 0x1b
        /*008e*/ 	.short	0x00ff


	//----- nvinfo : EIATTR_EXIT_INSTR_OFFSETS
	.align		4
        /*0090*/ 	.byte	0x04, 0x1c
        /*0092*/ 	.short	(.L_29 - .L_28)


	//   ....[0]....
.L_28:
        /*0094*/ 	.word	0x00000340


	//----- nvinfo : EIATTR_REQNTID
	.align		4
.L_29:
        /*0098*/ 	.byte	0x04, 0x10
        /*009a*/ 	.short	(.L_31 - .L_30)
.L_30:
        /*009c*/ 	.word	0x00000080
        /*00a0*/ 	.word	0x00000001
        /*00a4*/ 	.word	0x00000001


	//----- nvinfo : EIATTR_CBANK_PARAM_SIZE
	.align		4
.L_31:
        /*00a8*/ 	.byte	0x03, 0x19
        /*00aa*/ 	.short	0x003c


	//----- nvinfo : EIATTR_PARAM_CBANK
	.align		4
        /*00ac*/ 	.byte	0x04, 0x0a
        /*00ae*/ 	.short	(.L_33 - .L_32)
	.align		4
.L_32:
        /*00b0*/ 	.word	index@(.nv.constant0.triton_poi_fused__native_batch_norm_legit_no_training_convolution_relu_5)
        /*00b4*/ 	.short	0x0210
        /*00b6*/ 	.short	0x003c


	//----- nvinfo : EIATTR_SW_WAR
	.align		4
.L_33:
        /*00b8*/ 	.byte	0x04, 0x36
        /*00ba*/ 	.short	(.L_35 - .L_34)
.L_34:
        /*00bc*/ 	.word	0x00000008
.L_35:


//--------------------- .nv.callgraph             --------------------------
	.section	.nv.callgraph,"",@"SHT_CUDA_CALLGRAPH"
	.align	4
	.sectionentsize	8
	.align		4
        /*0000*/ 	.word	0x00000000
	.align		4
        /*0004*/ 	.word	0xffffffff
	.align		4
        /*0008*/ 	.word	0x00000000
	.align		4
        /*000c*/ 	.word	0xfffffffe
	.align		4
        /*0010*/ 	.word	0x00000000
	.align		4
        /*0014*/ 	.word	0xfffffffd
	.align		4
        /*0018*/ 	.word	0x00000000
	.align		4
        /*001c*/ 	.word	0xfffffffc


//--------------------- .nv.constant4             --------------------------
	.section	.nv.constant4,"a",@progbits
	.align	8
	.align		8
.nv.constant4:
        /*0000*/ 	.dword	_$_str
	.align		8
        /*0008*/ 	.dword	_$_str_$_2


//--------------------- .text.triton_poi_fused__native_batch_norm_legit_no_training_convolution_relu_5 --------------------------
	.section	.text.triton_poi_fused__native_batch_norm_legit_no_training_convolution_relu_5,"ax",@progbits
	.align	128
        .global         triton_poi_fused__native_batch_norm_legit_no_training_convolution_relu_5
        .type           triton_poi_fused__native_batch_norm_legit_no_training_convolution_relu_5,@function
        .size           triton_poi_fused__native_batch_norm_legit_no_training_convolution_relu_5,(.L_x_1 - triton_poi_fused__native_batch_norm_legit_no_training_convolution_relu_5)
        .other          triton_poi_fused__native_batch_norm_legit_no_training_convolution_relu_5,@"STO_CUDA_ENTRY STV_DEFAULT"
triton_poi_fused__native_batch_norm_legit_no_training_convolution_relu_5:
.text.triton_poi_fused__native_batch_norm_legit_no_training_convolution_relu_5:
[----:B------:R-:W-:Y:S01]  /*0000*/  LDC R1, c[0x0][0x28] ;  /* 0x00000a00ff017b82 */ /* 0x000fe20000000800 */
[----:B------:R-:W1:Y:S07]  /*0010*/  S2R R0, SR_TID.X ;  /* 0x0000000000007919 */ /* 0x000e6e0000002100 */
[----:B------:R-:W2:Y:S01]  /*0020*/  LDC.64 R10, c[0x0][0x228] ;  /* 0x00008a00ff0a7b82 */ /* 0x000ea20000000a00 */
[----:B------:R-:W-:Y:S01]  /*0030*/  ULDC.64 UR4, c[0x0][0x208] ;  /* 0x0000820000047ab9 */ /* 0x000fe20000000a00 */
[----:B------:R-:W3:Y:S06]  /*0040*/  S2R R3, SR_CTAID.X ;  /* 0x0000000000037919 */ /* 0x000eec0000002500 */
[----:B------:R-:W4:Y:S08]  /*0050*/  LDC.64 R6, c[0x0][0x218] ;  /* 0x00008600ff067b82 */ /* 0x000f300000000a00 */
[----:B------:R-:W5:Y:S08]  /*0060*/  LDC.64 R8, c[0x0][0x220] ;  /* 0x00008800ff087b82 */ /* 0x000f700000000a00 */
[----:B------:R-:W5:Y:S01]  /*0070*/  LDC.64 R12, c[0x0][0x230] ;  /* 0x00008c00ff0c7b82 */ /* 0x000f620000000a00 */
[----:B-1----:R-:W-:-:S07]  /*0080*/  LOP3.LUT R0, R0, 0x7f, RZ, 0xc0, !PT ;  /* 0x0000007f00007812 */ /* 0x002fce00078ec0ff */
[----:B------:R-:W1:Y:S01]  /*0090*/  LDC.64 R4, c[0x0][0x238] ;  /* 0x00008e00ff047b82 */ /* 0x000e620000000a00 */
[----:B---3--:R-:W-:Y:S02]  /*00a0*/  SHF.R.S32.HI R2, RZ, 0x18, R3 ;  /* 0x00000018ff027819 */ /* 0x008fe40000011403 */
[----:B------:R-:W-:Y:S02]  /*00b0*/  LEA R0, R3, R0, 0x7 ;  /* 0x0000000003007211 */ /* 0x000fe400078e38ff */
[----:B------:R-:W-:-:S04]  /*00c0*/  SGXT R3, R2, 0x1 ;  /* 0x000000010203781a */ /* 0x000fc80000000200 */
[----:B------:R-:W-:-:S04]  /*00d0*/  LEA.HI R3, R3, R0, RZ, 0x8 ;  /* 0x0000000003037211 */ /* 0x000fc800078f40ff */
[----:B------:R-:W-:-:S04]  /*00e0*/  SHF.R.S32.HI R3, RZ, 0x8, R3 ;  /* 0x00000008ff037819 */ /* 0x000fc80000011403 */
[----:B------:R-:W-:-:S04]  /*00f0*/  LEA.HI R2, R3, R3, RZ, 0x4 ;  /* 0x0000000303027211 */ /* 0x000fc800078f20ff */
[----:B------:R-:W-:-:S04]  /*0100*/  LOP3.LUT R2, R2, 0xfffffff0, RZ, 0xc0, !PT ;  /* 0xfffffff002027812 */ /* 0x000fc800078ec0ff */
[----:B------:R-:W-:Y:S02]  /*0110*/  IADD3 R15, R3, -R2, RZ ;  /* 0x80000002030f7210 */ /* 0x000fe40007ffe0ff */
[----:B------:R-:W3:Y:S03]  /*0120*/  LDC.64 R2, c[0x0][0x210] ;  /* 0x00008400ff027b82 */ /* 0x000ee60000000a00 */
[----:B--2---:R-:W-:-:S05]  /*0130*/  IMAD.WIDE R10, R15, 0x4, R10 ;  /* 0x000000040f0a7825 */ /* 0x004fca00078e020a */
[----:B------:R2:W2:Y:S01]  /*0140*/  LDG.E.EL R16, desc[UR4][R10.64] ;  /* 0x000000040a107981 */ /* 0x0004a2000c2e1900 */
[----:B----4-:R-:W-:-:S04]  /*0150*/  IMAD.WIDE R6, R15, 0x4, R6 ;  /* 0x000000040f067825 */ /* 0x010fc800078e0206 */
[C---:B-----5:R-:W-:Y:S02]  /*0160*/  IMAD.WIDE R8, R15.reuse, 0x4, R8 ;  /* 0x000000040f087825 */ /* 0x060fe400078e0208 */
[----:B------:R4:W5:Y:S02]  /*0170*/  LDG.E.EL R7, desc[UR4][R6.64] ;  /* 0x0000000406077981 */ /* 0x000964000c2e1900 */
[----:B---3--:R-:W-:Y:S02]  /*0180*/  IMAD.WIDE R2, R0, 0x4, R2 ;  /* 0x0000000400027825 */ /* 0x008fe400078e0202 */
[----:B------:R-:W3:Y:S04]  /*0190*/  LDG.E.EL R8, desc[UR4][R8.64] ;  /* 0x0000000408087981 */ /* 0x000ee8000c2e1900 */
[----:B------:R-:W5:Y:S01]  /*01a0*/  LDG.E R14, desc[UR4][R2.64] ;  /* 0x00000004020e7981 */ /* 0x000f62000c1e1900 */
[----:B0-2---:R-:W-:-:S04]  /*01b0*/  IMAD.WIDE R10, R15, 0x4, R12 ;  /* 0x000000040f0a7825 */ /* 0x005fc800078e020c */
[----:B-1----:R-:W-:Y:S02]  /*01c0*/  IMAD.WIDE R12, R15, 0x4, R4 ;  /* 0x000000040f0c7825 */ /* 0x002fe400078e0204 */
[----:B------:R-:W2:Y:S01]  /*01d0*/  LDG.E.EL R10, desc[UR4][R10.64] ;  /* 0x000000040a0a7981 */ /* 0x000ea2000c2e1900 */
[----:B----4-:R-:W-:Y:S01]  /*01e0*/  HFMA2.MMA R6, -RZ, RZ, 1.625, 0 ;  /* 0x3e800000ff067435 */ /* 0x010fe200000001ff */
[----:B------:R-:W0:Y:S02]  /*01f0*/  LDC.64 R4, c[0x0][0x240] ;  /* 0x00009000ff047b82 */ /* 0x000e240000000a00 */
[----:B------:R-:W2:Y:S01]  /*0200*/  LDG.E.EL R13, desc[UR4][R12.64] ;  /* 0x000000040c0d7981 */ /* 0x000ea2000c2e1900 */
[----:B0-----:R-:W-:-:S04]  /*0210*/  IMAD.WIDE R4, R0, 0x4, R4 ;  /* 0x0000000400047825 */ /* 0x001fc800078e0204 */
[----:B------:R-:W-:-:S04]  /*0220*/  FADD R16, R16, 9.9999997473787516356e-06 ;  /* 0x3727c5ac10107421 */ /* 0x000fc80000000000 */
[----:B------:R-:W0:Y:S02]  /*0230*/  MUFU.SQRT R15, R16 ;  /* 0x00000010000f7308 */ /* 0x000e240000002000 */
[C---:B0-----:R-:W-:Y:S02]  /*0240*/  FSETP.GT.AND P0, PT, R15.reuse, 8.50705917302346158658e+37, PT ;  /* 0x7e8000000f00780b */ /* 0x041fe40003f04000 */
[----:B------:R-:W-:-:S11]  /*0250*/  FSETP.GEU.AND P1, PT, R15, 1.175494350822287508e-38, PT ;  /* 0x008000000f00780b */ /* 0x000fd60003f2e000 */
[----:B------:R-:W-:-:S04]  /*0260*/  @P0 FMUL R15, R15, 0.25 ;  /* 0x3e8000000f0f0820 */ /* 0x000fc80000400000 */
[----:B------:R-:W-:-:S06]  /*0270*/  @!P1 FMUL R15, R15, 16777216 ;  /* 0x4b8000000f0f9820 */ /* 0x000fcc0000400000 */
[----:B------:R-:W0:Y:S01]  /*0280*/  MUFU.RCP R15, R15 ;  /* 0x0000000f000f7308 */ /* 0x000e220000001000 */
[----:B------:R-:W-:Y:S01]  /*0290*/  FSEL R6, R6, 1, P0 ;  /* 0x3f80000006067808 */ /* 0x000fe20000000000 */
[----:B-----5:R-:W-:-:S04]  /*02a0*/  FADD R7, R14, R7 ;  /* 0x000000070e077221 */ /* 0x020fc80000000000 */
[----:B------:R-:W-:Y:S01]  /*02b0*/  @!P1 FMUL R6, R6, 16777216 ;  /* 0x4b80000006069820 */ /* 0x000fe20000400000 */
[----:B---3--:R-:W-:-:S03]  /*02c0*/  FADD R8, -R8, R7 ;  /* 0x0000000708087221 */ /* 0x008fc60000000100 */
[----:B0-----:R-:W-:-:S04]  /*02d0*/  FMUL R9, R15, R6 ;  /* 0x000000060f097220 */ /* 0x001fc80000400000 */
[----:B------:R-:W-:-:S04]  /*02e0*/  FMUL R8, R8, R9 ;  /* 0x0000000908087220 */ /* 0x000fc80000400000 */
[----:B--2---:R-:W-:-:S05]  /*02f0*/  FFMA R8, R10, R8, R13 ;  /* 0x000000080a087223 */ /* 0x004fca000000000d */
[----:B------:R-:W-:-:S04]  /*0300*/  FSETP.GEU.AND P0, PT, R8, RZ, PT ;  /* 0x000000ff0800720b */ /* 0x000fc80003f0e000 */
[----:B------:R-:W-:Y:S01]  /*0310*/  FSEL R9, R8, RZ, P0 ;  /* 0x000000ff08097208 */ /* 0x000fe20000000000 */
[----:B------:R-:W-:Y:S04]  /*0320*/  STG.E desc[UR4][R2.64], R7 ;  /* 0x0000000702007986 */ /* 0x000fe8000c101904 */
[----:B------:R-:W-:Y:S01]  /*0330*/  STG.E desc[UR4][R4.64], R9 ;  /* 0x0000000904007986 */ /* 0x000fe2000c101904 */
[----:B------:R-:W-:Y:S05]  /*0340*/  EXIT ;  /* 0x000000000000794d */ /* 0x000fea0003800000 */
.L_x_0:
[----:B------:R-:W-:-:S00]  /*0350*/  BRA `(.L_x_0) ;  /* 0xfffffffc00fc7947 */ /* 0x000fc0000383ffff */
[----:B------:R-:W-:-:S00]  /*0360*/  NOP ;  /* 0x0000000000007918 */ /* 0x000fc00000000000 */
        /* <DEDUP_REMOVED lines=9> */
.L_x_1:


//--------------------- .nv.global.init           --------------------------
	.section	.nv.global.init,"aw",@progbits
.nv.global.init:
	.type		_$_str,@object
	.size		_$_str,(_$_str_$_2 - _$_str)
_$_str:
        /*0000*/ 	.byte	0x5f, 0x5f, 0x43, 0x55, 0x44, 0x41, 0x5f, 0x46, 0x54, 0x5a, 0x00
	.type		_$_str_$_2,@object
	.size		_$_str_$_2,(.L_1 - _$_str_$_2)
_$_str_$_2:
        /*000b*/ 	.byte	0x5f, 0x5f, 0x43, 0x55, 0x44, 0x41, 0x5f, 0x50, 0x52, 0x45, 0x43, 0x5f, 0x53, 0x51, 0x52, 0x54
        /*001b*/ 	.byte	0x00
.L_1:


//--------------------- .nv.constant0.triton_poi_fused__native_batch_norm_legit_no_training_convolution_relu_5 --------------------------
	.section	.nv.constant0.triton_poi_fused__native_batch_norm_legit_no_training_convolution_relu_5,"a",@progbits
	.sectionflags	@""
	.align	4
.nv.constant0.triton_poi_fused__native_batch_norm_legit_no_training_convolution_relu_5:
	.zero		588
